//
// Generated by NVIDIA NVVM Compiler
//
// Compiler Build ID: CL-36424714
// Cuda compilation tools, release 13.0, V13.0.88
// Based on NVVM 20.0.0
//

.version 9.0
.target sm_100
.address_size 64

	// .globl	_Z6cal_piPdifii

.visible .entry _Z6cal_piPdifii(
	.param .u64 .ptr .align 1 _Z6cal_piPdifii_param_0,
	.param .u32 _Z6cal_piPdifii_param_1,
	.param .f32 _Z6cal_piPdifii_param_2,
	.param .u32 _Z6cal_piPdifii_param_3,
	.param .u32 _Z6cal_piPdifii_param_4
)
{
	.reg .pred 	%p<7>;
	.reg .b32 	%r<34>;
	.reg .b64 	%rd<5>;
	.reg .b64 	%fd<46>;

	ld.param.u64 	%rd2, [_Z6cal_piPdifii_param_0];
	ld.param.u32 	%r12, [_Z6cal_piPdifii_param_1];
	ld.param.u32 	%r13, [_Z6cal_piPdifii_param_3];
	ld.param.u32 	%r14, [_Z6cal_piPdifii_param_4];
	mov.u32 	%r15, %ctaid.x;
	mov.u32 	%r16, %ntid.x;
	mov.u32 	%r17, %tid.x;
	mad.lo.s32 	%r32, %r15, %r16, %r17;
	setp.ge.s32 	%p1, %r32, %r12;
	@%p1 bra 	$L__BB0_7;
	cvta.to.global.u64 	%rd3, %rd2;
	cvt.rn.f64.s32 	%fd1, %r12;
	mul.wide.s32 	%rd4, %r32, 8;
	add.s64 	%rd1, %rd3, %rd4;
	mul.lo.s32 	%r2, %r14, %r13;
	ld.global.f64 	%fd45, [%rd1];
	add.s32 	%r18, %r32, %r2;
	max.s32 	%r19, %r12, %r18;
	setp.lt.s32 	%p2, %r18, %r12;
	selp.u32 	%r20, 1, 0, %p2;
	add.s32 	%r21, %r18, %r20;
	sub.s32 	%r22, %r19, %r21;
	div.u32 	%r23, %r22, %r2;
	add.s32 	%r3, %r23, %r20;
	and.b32  	%r24, %r3, 3;
	setp.eq.s32 	%p3, %r24, 3;
	@%p3 bra 	$L__BB0_4;
	add.s32 	%r25, %r3, 1;
	and.b32  	%r26, %r25, 3;
	neg.s32 	%r30, %r26;
$L__BB0_3:
	.pragma "nounroll";
	cvt.rn.f64.s32 	%fd11, %r32;
	add.f64 	%fd12, %fd11, 0d3FE0000000000000;
	div.rn.f64 	%fd13, %fd12, %fd1;
	fma.rn.f64 	%fd14, %fd13, %fd13, 0d3FF0000000000000;
	mov.f64 	%fd15, 0d4010000000000000;
	div.rn.f64 	%fd16, %fd15, %fd14;
	add.f64 	%fd45, %fd16, %fd45;
	add.s32 	%r32, %r32, %r2;
	add.s32 	%r30, %r30, 1;
	setp.ne.s32 	%p4, %r30, 0;
	@%p4 bra 	$L__BB0_3;
$L__BB0_4:
	setp.lt.u32 	%p5, %r3, 3;
	@%p5 bra 	$L__BB0_6;
$L__BB0_5:
	cvt.rn.f64.s32 	%fd17, %r32;
	add.f64 	%fd18, %fd17, 0d3FE0000000000000;
	div.rn.f64 	%fd19, %fd18, %fd1;
	fma.rn.f64 	%fd20, %fd19, %fd19, 0d3FF0000000000000;
	mov.f64 	%fd21, 0d4010000000000000;
	div.rn.f64 	%fd22, %fd21, %fd20;
	add.f64 	%fd23, %fd22, %fd45;
	add.s32 	%r27, %r32, %r2;
	cvt.rn.f64.s32 	%fd24, %r27;
	add.f64 	%fd25, %fd24, 0d3FE0000000000000;
	div.rn.f64 	%fd26, %fd25, %fd1;
	fma.rn.f64 	%fd27, %fd26, %fd26, 0d3FF0000000000000;
	div.rn.f64 	%fd28, %fd21, %fd27;
	add.f64 	%fd29, %fd28, %fd23;
	add.s32 	%r28, %r27, %r2;
	cvt.rn.f64.s32 	%fd30, %r28;
	add.f64 	%fd31, %fd30, 0d3FE0000000000000;
	div.rn.f64 	%fd32, %fd31, %fd1;
	fma.rn.f64 	%fd33, %fd32, %fd32, 0d3FF0000000000000;
	div.rn.f64 	%fd34, %fd21, %fd33;
	add.f64 	%fd35, %fd34, %fd29;
	add.s32 	%r29, %r28, %r2;
	cvt.rn.f64.s32 	%fd36, %r29;
	add.f64 	%fd37, %fd36, 0d3FE0000000000000;
	div.rn.f64 	%fd38, %fd37, %fd1;
	fma.rn.f64 	%fd39, %fd38, %fd38, 0d3FF0000000000000;
	div.rn.f64 	%fd40, %fd21, %fd39;
	add.f64 	%fd45, %fd40, %fd35;
	add.s32 	%r32, %r29, %r2;
	setp.lt.s32 	%p6, %r32, %r12;
	@%p6 bra 	$L__BB0_5;
$L__BB0_6:
	st.global.f64 	[%rd1], %fd45;
$L__BB0_7:
	ret;

}


// ===== COMPILED SASS (sm_100) =====

	.target	sm_100

	.elftype	@"ET_EXEC"


//--------------------- .note.nv.tkinfo           --------------------------
	.section	.note.nv.tkinfo,"",@"SHT_NOTE"
	.sectionflags	@"SHF_NOTE_NV_TKINFO"
	.tkinfo
        /*0018*/ 	.word	0x00000002
        /*0030*/ 	.string	""
        /*0030*/ 	.string	"ptxas"
        /*0030*/ 	.string	"Cuda compilation tools, release 13.0, V13.0.88"
        /*0030*/ 	.string	"Build cuda_13.0.r13.0/compiler.36424714_0"
        /*0030*/ 	.string	"-arch sm_100 -m 64 "



//--------------------- .note.nv.cuinfo           --------------------------
	.section	.note.nv.cuinfo,"",@"SHT_NOTE"
	.sectionflags	@"SHF_NOTE_NV_CUINFO"
        /*0018*/ 	.short	0x0002
        /*001a*/ 	.short	0x0064
        /*001c*/ 	.short	0x0082
	.zero		2


//--------------------- .nv.info                  --------------------------
	.section	.nv.info,"",@"SHT_CUDA_INFO"
	.align	4


	//----- nvinfo : EIATTR_REGCOUNT
	.align		4
        /*0000*/ 	.byte	0x04, 0x2f
        /*0002*/ 	.short	(.L_1 - .L_0)
	.align		4
.L_0:
        /*0004*/ 	.word	index@(_Z6cal_piPdifii)
        /*0008*/ 	.word	0x00000020


	//----- nvinfo : EIATTR_FRAME_SIZE
	.align		4
.L_1:
        /*000c*/ 	.byte	0x04, 0x11
        /*000e*/ 	.short	(.L_3 - .L_2)
	.align		4
.L_2:
        /*0010*/ 	.word	index@($__internal_0_$__cuda_sm20_div_rn_f64_full)
        /*0014*/ 	.word	0x00000000


	//----- nvinfo : EIATTR_FRAME_SIZE
	.align		4
.L_3:
        /*0018*/ 	.byte	0x04, 0x11
        /*001a*/ 	.short	(.L_5 - .L_4)
	.align		4
.L_4:
        /*001c*/ 	.word	index@(_Z6cal_piPdifii)
        /*0020*/ 	.word	0x00000000


	//----- nvinfo : EIATTR_MIN_STACK_SIZE
	.align		4
.L_5:
        /*0024*/ 	.byte	0x04, 0x12
        /*0026*/ 	.short	(.L_7 - .L_6)
	.align		4
.L_6:
        /*0028*/ 	.word	index@(_Z6cal_piPdifii)
        /*002c*/ 	.word	0x00000000
.L_7:


//--------------------- .nv.compat                --------------------------
	.section	.nv.compat,"",@"SHT_CUDA_COMPAT_INFO"
	.align	4
        /*0000*/ 	.byte	0x02, 0x09, 0x00, 0x00, 0x02, 0x02, 0x01, 0x00, 0x02, 0x05, 0x05, 0x00, 0x03, 0x07, 0x01, 0x01
        /*0010*/ 	.byte	0x02, 0x03, 0x00, 0x00, 0x02, 0x06, 0x01, 0x00, 0x04, 0x0b, 0x08, 0x00, 0x01, 0x00, 0x00, 0x00
        /*0020*/ 	.byte	0x00, 0x00, 0x00, 0x00


//--------------------- .nv.info._Z6cal_piPdifii  --------------------------
	.section	.nv.info._Z6cal_piPdifii,"",@"SHT_CUDA_INFO"
	.sectionflags	@""
	.align	4


	//----- nvinfo : EIATTR_CUDA_API_VERSION
	.align		4
        /*0000*/ 	.byte	0x04, 0x37
        /*0002*/ 	.short	(.L_9 - .L_8)
.L_8:
        /*0004*/ 	.word	0x00000082


	//----- nvinfo : EIATTR_KPARAM_INFO
	.align		4
.L_9:
        /*0008*/ 	.byte	0x04, 0x17
        /*000a*/ 	.short	(.L_11 - .L_10)
.L_10:
        /*000c*/ 	.word	0x00000000
        /*0010*/ 	.short	0x0004
        /*0012*/ 	.short	0x0014
        /*0014*/ 	.byte	0x00, 0xf0, 0x11, 0x00


	//----- nvinfo : EIATTR_KPARAM_INFO
	.align		4
.L_11:
        /*0018*/ 	.byte	0x04, 0x17
        /*001a*/ 	.short	(.L_13 - .L_12)
.L_12:
        /*001c*/ 	.word	0x00000000
        /*0020*/ 	.short	0x0003
        /*0022*/ 	.short	0x0010
        /*0024*/ 	.byte	0x00, 0xf0, 0x11, 0x00


	//----- nvinfo : EIATTR_KPARAM_INFO
	.align		4
.L_13:
        /*0028*/ 	.byte	0x04, 0x17
        /*002a*/ 	.short	(.L_15 - .L_14)
.L_14:
        /*002c*/ 	.word	0x00000000
        /*0030*/ 	.short	0x0002
        /*0032*/ 	.short	0x000c
        /*0034*/ 	.byte	0x00, 0xf0, 0x11, 0x00


	//----- nvinfo : EIATTR_KPARAM_INFO
	.align		4
.L_15:
        /*0038*/ 	.byte	0x04, 0x17
        /*003a*/ 	.short	(.L_17 - .L_16)
.L_16:
        /*003c*/ 	.word	0x00000000
        /*0040*/ 	.short	0x0001
        /*0042*/ 	.short	0x0008
        /*0044*/ 	.byte	0x00, 0xf0, 0x11, 0x00


	//----- nvinfo : EIATTR_KPARAM_INFO
	.align		4
.L_17:
        /*0048*/ 	.byte	0x04, 0x17
        /*004a*/ 	.short	(.L_19 - .L_18)
.L_18:
        /*004c*/ 	.word	0x00000000
        /*0050*/ 	.short	0x0000
        /*0052*/ 	.short	0x0000
        /*0054*/ 	.byte	0x00, 0xf5, 0x21, 0x00


	//----- nvinfo : EIATTR_SPARSE_MMA_MASK
	.align		4
.L_19:
        /*0058*/ 	.byte	0x03, 0x50
        /*005a*/ 	.short	0x0000


	//----- nvinfo : EIATTR_MAXREG_COUNT
	.align		4
        /*005c*/ 	.byte	0x03, 0x1b
        /*005e*/ 	.short	0x00ff


	//----- nvinfo : EIATTR_MERCURY_ISA_VERSION
	.align		4
        /*0060*/ 	.byte	0x03, 0x5f
        /*0062*/ 	.short	0x0101


	//----- nvinfo : EIATTR_VRC_CTA_INIT_COUNT
	.align		4
        /*0064*/ 	.byte	0x02, 0x4a
	.zero		1
	.zero		1


	//----- nvinfo : EIATTR_EXIT_INSTR_OFFSETS
	.align		4
        /*0068*/ 	.byte	0x04, 0x1c
        /*006a*/ 	.short	(.L_21 - .L_20)


	//   ....[0]....
.L_20:
        /*006c*/ 	.word	0x00000070


	//   ....[1]....
        /*0070*/ 	.word	0x00001240


	//----- nvinfo : EIATTR_CRS_STACK_SIZE
	.align		4
.L_21:
        /*0074*/ 	.byte	0x04, 0x1e
        /*0076*/ 	.short	(.L_23 - .L_22)
.L_22:
        /*0078*/ 	.word	0x00000000


	//----- nvinfo : EIATTR_CBANK_PARAM_SIZE
	.align		4
.L_23:
        /*007c*/ 	.byte	0x03, 0x19
        /*007e*/ 	.short	0x0018


	//----- nvinfo : EIATTR_PARAM_CBANK
	.align		4
        /*0080*/ 	.byte	0x04, 0x0a
        /*0082*/ 	.short	(.L_25 - .L_24)
	.align		4
.L_24:
        /*0084*/ 	.word	index@(.nv.constant0._Z6cal_piPdifii)
        /*0088*/ 	.short	0x0380
        /*008a*/ 	.short	0x0018


	//----- nvinfo : EIATTR_SW_WAR
	.align		4
.L_25:
        /*008c*/ 	.byte	0x04, 0x36
        /*008e*/ 	.short	(.L_27 - .L_26)
.L_26:
        /*0090*/ 	.word	0x00000008
.L_27:


//--------------------- .nv.callgraph             --------------------------
	.section	.nv.callgraph,"",@"SHT_CUDA_CALLGRAPH"
	.align	4
	.sectionentsize	8
	.align		4
        /*0000*/ 	.word	0x00000000
	.align		4
        /*0004*/ 	.word	0xffffffff
	.align		4
        /*0008*/ 	.word	0x00000000
	.align		4
        /*000c*/ 	.word	0xfffffffe
	.align		4
        /*0010*/ 	.word	0x00000000
	.align		4
        /*0014*/ 	.word	0xfffffffd
	.align		4
        /*0018*/ 	.word	0x00000000
	.align		4
        /*001c*/ 	.word	0xfffffffc


//--------------------- .text._Z6cal_piPdifii     --------------------------
	.section	.text._Z6cal_piPdifii,"ax",@progbits
	.align	128
        .global         _Z6cal_piPdifii
        .type           _Z6cal_piPdifii,@function
        .size           _Z6cal_piPdifii,(.L_x_32 - _Z6cal_piPdifii)
        .other          _Z6cal_piPdifii,@"STO_CUDA_ENTRY STV_DEFAULT"
_Z6cal_piPdifii:
.text._Z6cal_piPdifii:
[----:B------:R-:W-:Y:S01]  /*0000*/  LDC R1, c[0x0][0x37c] ;  /* 0x0000df00ff017b82 */ /* 0x000fe20000000800 */
[----:B------:R-:W0:Y:S07]  /*0010*/  S2R R0, SR_TID.X ;  /* 0x0000000000007919 */ /* 0x000e2e0000002100 */
[----:B------:R-:W0:Y:S01]  /*0020*/  S2UR UR4, SR_CTAID.X ;  /* 0x00000000000479c3 */ /* 0x000e220000002500 */
[----:B------:R-:W1:Y:S07]  /*0030*/  LDCU UR8, c[0x0][0x388] ;  /* 0x00007100ff0877ac */ /* 0x000e6e0008000800 */
[----:B------:R-:W0:Y:S02]  /*0040*/  LDC R7, c[0x0][0x360] ;  /* 0x0000d800ff077b82 */ /* 0x000e240000000800 */
[----:B0-----:R-:W-:-:S05]  /*0050*/  IMAD R7, R7, UR4, R0 ;  /* 0x0000000407077c24 */ /* 0x001fca000f8e0200 */
[----:B-1----:R-:W-:-:S13]  /*0060*/  ISETP.GE.AND P0, PT, R7, UR8, PT ;  /* 0x0000000807007c0c */ /* 0x002fda000bf06270 */
[----:B------:R-:W-:Y:S05]  /*0070*/  @P0 EXIT ;  /* 0x000000000000094d */ /* 0x000fea0003800000 */
[----:B------:R-:W0:Y:S01]  /*0080*/  LDC.64 R10, c[0x0][0x380] ;  /* 0x0000e000ff0a7b82 */ /* 0x000e220000000a00 */
[----:B------:R-:W1:Y:S01]  /*0090*/  LDCU.64 UR6, c[0x0][0x358] ;  /* 0x00006b00ff0677ac */ /* 0x000e620008000a00 */
[----:B------:R-:W2:Y:S01]  /*00a0*/  LDCU.64 UR4, c[0x0][0x390] ;  /* 0x00007200ff0477ac */ /* 0x000ea20008000a00 */
[----:B0-----:R-:W-:-:S05]  /*00b0*/  IMAD.WIDE R10, R7, 0x8, R10 ;  /* 0x00000008070a7825 */ /* 0x001fca00078e020a */
[----:B-1----:R0:W5:Y:S01]  /*00c0*/  LDG.E.64 R22, desc[UR6][R10.64] ;  /* 0x000000060a167981 */ /* 0x002162000c1e1b00 */
[----:B--2---:R-:W-:Y:S01]  /*00d0*/  UIMAD UR4, UR5, UR4, URZ ;  /* 0x00000004050472a4 */ /* 0x004fe2000f8e02ff */
[----:B------:R-:W-:Y:S05]  /*00e0*/  BSSY.RECONVERGENT B1, `(.L_x_0) ;  /* 0x0000053000017945 */ /* 0x000fea0003800200 */
[----:B------:R-:W-:Y:S01]  /*00f0*/  VIADD R0, R7, UR4 ;  /* 0x0000000407007c36 */ /* 0x000fe20008000000 */
[----:B------:R-:W-:Y:S01]  /*0100*/  ISETP.NE.U32.AND P2, PT, RZ, UR4, PT ;  /* 0x00000004ff007c0c */ /* 0x000fe2000bf45070 */
[----:B------:R-:W-:Y:S01]  /*0110*/  IMAD R9, RZ, RZ, -UR4 ;  /* 0x80000004ff097e24 */ /* 0x000fe2000f8e02ff */
[----:B------:R-:W1:Y:S02]  /*0120*/  I2F.U32.RP R4, UR4 ;  /* 0x0000000400047d06 */ /* 0x000e640008209000 */
[----:B------:R-:W-:-:S02]  /*0130*/  ISETP.GE.AND P0, PT, R0, UR8, PT ;  /* 0x0000000800007c0c */ /* 0x000fc4000bf06270 */
[----:B------:R-:W-:Y:S02]  /*0140*/  VIMNMX R5, PT, PT, R0, UR8, !PT ;  /* 0x0000000800057c48 */ /* 0x000fe4000ffe0100 */
[----:B------:R-:W-:-:S04]  /*0150*/  SEL R24, RZ, 0x1, P0 ;  /* 0x00000001ff187807 */ /* 0x000fc80000000000 */
[----:B------:R-:W-:Y:S01]  /*0160*/  IADD3 R5, PT, PT, R5, -R0, -R24 ;  /* 0x8000000005057210 */ /* 0x000fe20007ffe818 */
[----:B-1----:R-:W1:Y:S02]  /*0170*/  MUFU.RCP R4, R4 ;  /* 0x0000000400047308 */ /* 0x002e640000001000 */
[----:B-1----:R-:W-:-:S06]  /*0180*/  VIADD R2, R4, 0xffffffe ;  /* 0x0ffffffe04027836 */ /* 0x002fcc0000000000 */
[----:B------:R1:W2:Y:S02]  /*0190*/  F2I.FTZ.U32.TRUNC.NTZ R3, R2 ;  /* 0x0000000200037305 */ /* 0x0002a4000021f000 */
[----:B-1----:R-:W-:Y:S02]  /*01a0*/  IMAD.MOV.U32 R2, RZ, RZ, RZ ;  /* 0x000000ffff027224 */ /* 0x002fe400078e00ff */
[----:B--2---:R-:W-:-:S04]  /*01b0*/  IMAD R9, R9, R3, RZ ;  /* 0x0000000309097224 */ /* 0x004fc800078e02ff */
[----:B------:R-:W-:Y:S02]  /*01c0*/  IMAD.HI.U32 R4, R3, R9, R2 ;  /* 0x0000000903047227 */ /* 0x000fe400078e0002 */
[----:B------:R-:W1:Y:S04]  /*01d0*/  I2F.F64 R8, UR8 ;  /* 0x0000000800087d12 */ /* 0x000e680008201c00 */
[----:B------:R-:W-:-:S04]  /*01e0*/  IMAD.HI.U32 R3, R4, R5, RZ ;  /* 0x0000000504037227 */ /* 0x000fc800078e00ff */
[----:B------:R-:W-:-:S04]  /*01f0*/  IMAD.MOV R0, RZ, RZ, -R3 ;  /* 0x000000ffff007224 */ /* 0x000fc800078e0a03 */
[----:B------:R-:W-:-:S05]  /*0200*/  IMAD R5, R0, UR4, R5 ;  /* 0x0000000400057c24 */ /* 0x000fca000f8e0205 */
[----:B------:R-:W-:-:S13]  /*0210*/  ISETP.GE.U32.AND P0, PT, R5, UR4, PT ;  /* 0x0000000405007c0c */ /* 0x000fda000bf06070 */
[----:B------:R-:W-:Y:S01]  /*0220*/  @P0 VIADD R5, R5, -UR4 ;  /* 0x8000000405050c36 */ /* 0x000fe20008000000 */
[----:B------:R-:W-:-:S04]  /*0230*/  @P0 IADD3 R3, PT, PT, R3, 0x1, RZ ;  /* 0x0000000103030810 */ /* 0x000fc80007ffe0ff */
[----:B------:R-:W-:-:S13]  /*0240*/  ISETP.GE.U32.AND P1, PT, R5, UR4, PT ;  /* 0x0000000405007c0c */ /* 0x000fda000bf26070 */
[----:B------:R-:W-:Y:S01]  /*0250*/  @P1 VIADD R3, R3, 0x1 ;  /* 0x0000000103031836 */ /* 0x000fe20000000000 */
[----:B------:R-:W-:-:S05]  /*0260*/  @!P2 LOP3.LUT R3, RZ, UR4, RZ, 0x33, !PT ;  /* 0x00000004ff03ac12 */ /* 0x000fca000f8e33ff */
[----:B------:R-:W-:-:S05]  /*0270*/  IMAD.IADD R24, R24, 0x1, R3 ;  /* 0x0000000118187824 */ /* 0x000fca00078e0203 */
[----:B------:R-:W-:-:S04]  /*0280*/  LOP3.LUT R0, R24, 0x3, RZ, 0xc0, !PT ;  /* 0x0000000318007812 */ /* 0x000fc800078ec0ff */
[----:B------:R-:W-:-:S13]  /*0290*/  ISETP.NE.AND P0, PT, R0, 0x3, PT ;  /* 0x000000030000780c */ /* 0x000fda0003f05270 */
[----:B01----:R-:W-:Y:S05]  /*02a0*/  @!P0 BRA `(.L_x_1) ;  /* 0x0000000000d88947 */ /* 0x003fea0003800000 */
[----:B------:R-:W-:-:S05]  /*02b0*/  VIADD R0, R24, 0x1 ;  /* 0x0000000118007836 */ /* 0x000fca0000000000 */
[----:B------:R-:W-:-:S05]  /*02c0*/  LOP3.LUT R0, R0, 0x3, RZ, 0xc0, !PT ;  /* 0x0000000300007812 */ /* 0x000fca00078ec0ff */
[----:B------:R-:W-:-:S07]  /*02d0*/  IMAD.MOV R25, RZ, RZ, -R0 ;  /* 0x000000ffff197224 */ /* 0x000fce00078e0a00 */
.L_x_6:
[----:B------:R-:W0:Y:S01]  /*02e0*/  MUFU.RCP64H R3, R9 ;  /* 0x0000000900037308 */ /* 0x000e220000001800 */
[----:B------:R-:W-:Y:S01]  /*02f0*/  IMAD.MOV.U32 R2, RZ, RZ, 0x1 ;  /* 0x00000001ff027424 */ /* 0x000fe200078e00ff */
[----:B------:R-:W-:Y:S01]  /*0300*/  BSSY.RECONVERGENT B2, `(.L_x_2) ;  /* 0x0000017000027945 */ /* 0x000fe20003800200 */
[----:B------:R-:W-:-:S05]  /*0310*/  VIADD R25, R25, 0x1 ;  /* 0x0000000119197836 */ /* 0x000fca0000000000 */
[----:B------:R-:W1:Y:S01]  /*0320*/  I2F.F64 R16, R7 ;  /* 0x0000000700107312 */ /* 0x000e620000201c00 */
[----:B------:R-:W-:Y:S01]  /*0330*/  ISETP.NE.AND P1, PT, R25, RZ, PT ;  /* 0x000000ff1900720c */ /* 0x000fe20003f25270 */
[----:B0-----:R-:W-:Y:S02]  /*0340*/  DFMA R4, -R8, R2, 1 ;  /* 0x3ff000000804742b */ /* 0x001fe40000000102 */
[----:B-1----:R-:W-:-:S06]  /*0350*/  DADD R16, R16, 0.5 ;  /* 0x3fe0000010107429 */ /* 0x002fcc0000000000 */
[----:B------:R-:W-:-:S08]  /*0360*/  DFMA R4, R4, R4, R4 ;  /* 0x000000040404722b */ /* 0x000fd00000000004 */
[----:B------:R-:W-:Y:S01]  /*0370*/  DFMA R4, R2, R4, R2 ;  /* 0x000000040204722b */ /* 0x000fe20000000002 */
[----:B------:R-:W-:-:S07]  /*0380*/  FSETP.GEU.AND P2, PT, |R17|, 6.5827683646048100446e-37, PT ;  /* 0x036000001100780b */ /* 0x000fce0003f4e200 */
[----:B------:R-:W-:-:S08]  /*0390*/  DFMA R2, -R8, R4, 1 ;  /* 0x3ff000000802742b */ /* 0x000fd00000000104 */
[----:B------:R-:W-:-:S08]  /*03a0*/  DFMA R2, R4, R2, R4 ;  /* 0x000000020402722b */ /* 0x000fd00000000004 */
[----:B------:R-:W-:-:S08]  /*03b0*/  DMUL R4, R16, R2 ;  /* 0x0000000210047228 */ /* 0x000fd00000000000 */
[----:B------:R-:W-:-:S08]  /*03c0*/  DFMA R12, -R8, R4, R16 ;  /* 0x00000004080c722b */ /* 0x000fd00000000110 */
[----:B------:R-:W-:-:S10]  /*03d0*/  DFMA R2, R2, R12, R4 ;  /* 0x0000000c0202722b */ /* 0x000fd40000000004 */
[----:B------:R-:W-:-:S05]  /*03e0*/  FFMA R0, RZ, R9, R3 ;  /* 0x00000009ff007223 */ /* 0x000fca0000000003 */
[----:B------:R-:W-:-:S13]  /*03f0*/  FSETP.GT.AND P0, PT, |R0|, 1.469367938527859385e-39, PT ;  /* 0x001000000000780b */ /* 0x000fda0003f04200 */
[----:B------:R-:W-:Y:S05]  /*0400*/  @P0 BRA P2, `(.L_x_3) ;  /* 0x0000000000180947 */ /* 0x000fea0001000000 */
[----:B------:R-:W-:Y:S01]  /*0410*/  MOV R14, R8 ;  /* 0x00000008000e7202 */ /* 0x000fe20000000f00 */
[----:B------:R-:W-:Y:S01]  /*0420*/  IMAD.MOV.U32 R15, RZ, RZ, R9 ;  /* 0x000000ffff0f7224 */ /* 0x000fe200078e0009 */
[----:B------:R-:W-:-:S07]  /*0430*/  MOV R0, 0x450 ;  /* 0x0000045000007802 */ /* 0x000fce0000000f00 */
[----:B-----5:R-:W-:Y:S05]  /*0440*/  CALL.REL.NOINC `($__internal_0_$__cuda_sm20_div_rn_f64_full) ;  /* 0x0000000c00807944 */ /* 0x020fea0003c00000 */
[----:B------:R-:W-:Y:S02]  /*0450*/  IMAD.MOV.U32 R2, RZ, RZ, R4 ;  /* 0x000000ffff027224 */ /* 0x000fe400078e0004 */
[----:B------:R-:W-:-:S07]  /*0460*/  IMAD.MOV.U32 R3, RZ, RZ, R5 ;  /* 0x000000ffff037224 */ /* 0x000fce00078e0005 */
.L_x_3:
[----:B------:R-:W-:Y:S05]  /*0470*/  BSYNC.RECONVERGENT B2 ;  /* 0x0000000000027941 */ /* 0x000fea0003800200 */
.L_x_2:
[----:B------:R-:W-:Y:S01]  /*0480*/  DFMA R14, R2, R2, 1 ;  /* 0x3ff00000020e742b */ /* 0x000fe20000000002 */
[----:B------:R-:W-:Y:S01]  /*0490*/  BSSY.RECONVERGENT B2, `(.L_x_4) ;  /* 0x0000014000027945 */ /* 0x000fe20003800200 */
[----:B------:R-:W-:-:S04]  /*04a0*/  IMAD.MOV.U32 R2, RZ, RZ, 0x1 ;  /* 0x00000001ff027424 */ /* 0x000fc800078e00ff */
[----:B------:R-:W0:Y:S02]  /*04b0*/  MUFU.RCP64H R3, R15 ;  /* 0x0000000f00037308 */ /* 0x000e240000001800 */
[----:B0-----:R-:W-:-:S08]  /*04c0*/  DFMA R4, -R14, R2, 1 ;  /* 0x3ff000000e04742b */ /* 0x001fd00000000102 */
[----:B------:R-:W-:-:S08]  /*04d0*/  DFMA R4, R4, R4, R4 ;  /* 0x000000040404722b */ /* 0x000fd00000000004 */
[----:B------:R-:W-:-:S08]  /*04e0*/  DFMA R4, R2, R4, R2 ;  /* 0x000000040204722b */ /* 0x000fd00000000002 */
[----:B------:R-:W-:-:S08]  /*04f0*/  DFMA R2, -R14, R4, 1 ;  /* 0x3ff000000e02742b */ /* 0x000fd00000000104 */
[----:B------:R-:W-:-:S08]  /*0500*/  DFMA R2, R4, R2, R4 ;  /* 0x000000020402722b */ /* 0x000fd00000000004 */
[----:B------:R-:W-:-:S08]  /*0510*/  DMUL R4, R2, 4 ;  /* 0x4010000002047828 */ /* 0x000fd00000000000 */
[----:B------:R-:W-:-:S08]  /*0520*/  DFMA R12, -R14, R4, 4 ;  /* 0x401000000e0c742b */ /* 0x000fd00000000104 */
[----:B------:R-:W-:-:S10]  /*0530*/  DFMA R2, R2, R12, R4 ;  /* 0x0000000c0202722b */ /* 0x000fd40000000004 */
[----:B------:R-:W-:-:S05]  /*0540*/  FFMA R0, RZ, R15, R3 ;  /* 0x0000000fff007223 */ /* 0x000fca0000000003 */
[----:B------:R-:W-:-:S13]  /*0550*/  FSETP.GT.AND P0, PT, |R0|, 1.469367938527859385e-39, PT ;  /* 0x001000000000780b */ /* 0x000fda0003f04200 */
[----:B------:R-:W-:Y:S05]  /*0560*/  @P0 BRA `(.L_x_5) ;  /* 0x0000000000180947 */ /* 0x000fea0003800000 */
[----:B------:R-:W-:Y:S01]  /*0570*/  IMAD.MOV.U32 R16, RZ, RZ, RZ ;  /* 0x000000ffff107224 */ /* 0x000fe200078e00ff */
[----:B------:R-:W-:Y:S01]  /*0580*/  MOV R0, 0x5b0 ;  /* 0x000005b000007802 */ /* 0x000fe20000000f00 */
[----:B------:R-:W-:-:S07]  /*0590*/  IMAD.MOV.U32 R17, RZ, RZ, 0x40100000 ;  /* 0x40100000ff117424 */ /* 0x000fce00078e00ff */
[----:B-----5:R-:W-:Y:S05]  /*05a0*/  CALL.REL.NOINC `($__internal_0_$__cuda_sm20_div_rn_f64_full) ;  /* 0x0000000c00287944 */ /* 0x020fea0003c00000 */
[----:B------:R-:W-:Y:S01]  /*05b0*/  MOV R2, R4 ;  /* 0x0000000400027202 */ /* 0x000fe20000000f00 */
[----:B------:R-:W-:-:S07]  /*05c0*/  IMAD.MOV.U32 R3, RZ, RZ, R5 ;  /* 0x000000ffff037224 */ /* 0x000fce00078e0005 */
.L_x_5:
[----:B------:R-:W-:Y:S05]  /*05d0*/  BSYNC.RECONVERGENT B2 ;  /* 0x0000000000027941 */ /* 0x000fea0003800200 */
.L_x_4:
[----:B-----5:R-:W-:Y:S01]  /*05e0*/  DADD R22, R2, R22 ;  /* 0x0000000002167229 */ /* 0x020fe20000000016 */
[----:B------:R-:W-:Y:S01]  /*05f0*/  VIADD R7, R7, UR4 ;  /* 0x0000000407077c36 */ /* 0x000fe20008000000 */
[----:B------:R-:W-:Y:S09]  /*0600*/  @P1 BRA `(.L_x_6) ;  /* 0xfffffffc00341947 */ /* 0x000ff2000383ffff */
.L_x_1:
[----:B------:R-:W-:Y:S05]  /*0610*/  BSYNC.RECONVERGENT B1 ;  /* 0x0000000000017941 */ /* 0x000fea0003800200 */
.L_x_0:
[----:B------:R-:W-:Y:S01]  /*0620*/  ISETP.GE.U32.AND P0, PT, R24, 0x3, PT ;  /* 0x000000031800780c */ /* 0x000fe20003f06070 */
[----:B------:R-:W0:Y:S01]  /*0630*/  LDCU UR5, c[0x0][0x388] ;  /* 0x00007100ff0577ac */ /* 0x000e220008000800 */
[----:B------:R-:W-:Y:S11]  /*0640*/  BSSY.RECONVERGENT B1, `(.L_x_7) ;  /* 0x00000be000017945 */ /* 0x000ff60003800200 */
[----:B------:R-:W-:Y:S05]  /*0650*/  @!P0 BRA `(.L_x_8) ;  /* 0x0000000800f08947 */ /* 0x000fea0003800000 */
.L_x_25:
[----:B------:R-:W1:Y:S01]  /*0660*/  MUFU.RCP64H R5, R9 ;  /* 0x0000000900057308 */ /* 0x000e620000001800 */
[----:B------:R-:W-:Y:S01]  /*0670*/  IMAD.MOV.U32 R4, RZ, RZ, 0x1 ;  /* 0x00000001ff047424 */ /* 0x000fe200078e00ff */
[----:B------:R-:W-:Y:S05]  /*0680*/  BSSY.RECONVERGENT B2, `(.L_x_9) ;  /* 0x0000015000027945 */ /* 0x000fea0003800200 */
[----:B-1----:R-:W-:-:S08]  /*0690*/  DFMA R2, -R8, R4, 1 ;  /* 0x3ff000000802742b */ /* 0x002fd00000000104 */
[----:B------:R-:W-:Y:S02]  /*06a0*/  DFMA R12, R2, R2, R2 ;  /* 0x00000002020c722b */ /* 0x000fe40000000002 */
[----:B------:R-:W1:Y:S06]  /*06b0*/  I2F.F64 R2, R7 ;  /* 0x0000000700027312 */ /* 0x000e6c0000201c00 */
[----:B------:R-:W-:-:S08]  /*06c0*/  DFMA R12, R4, R12, R4 ;  /* 0x0000000c040c722b */ /* 0x000fd00000000004 */
[----:B------:R-:W-:Y:S02]  /*06d0*/  DFMA R4, -R8, R12, 1 ;  /* 0x3ff000000804742b */ /* 0x000fe4000000010c */
[----:B-1----:R-:W-:-:S06]  /*06e0*/  DADD R16, R2, 0.5 ;  /* 0x3fe0000002107429 */ /* 0x002fcc0000000000 */
[----:B------:R-:W-:-:S04]  /*06f0*/  DFMA R12, R12, R4, R12 ;  /* 0x000000040c0c722b */ /* 0x000fc8000000000c */
[----:B------:R-:W-:-:S04]  /*0700*/  FSETP.GEU.AND P1, PT, |R17|, 6.5827683646048100446e-37, PT ;  /* 0x036000001100780b */ /* 0x000fc80003f2e200 */
[----:B------:R-:W-:-:S08]  /*0710*/  DMUL R2, R12, R16 ;  /* 0x000000100c027228 */ /* 0x000fd00000000000 */
[----:B------:R-:W-:-:S08]  /*0720*/  DFMA R4, -R8, R2, R16 ;  /* 0x000000020804722b */ /* 0x000fd00000000110 */
[----:B------:R-:W-:-:S10]  /*0730*/  DFMA R2, R12, R4, R2 ;  /* 0x000000040c02722b */ /* 0x000fd40000000002 */
[----:B------:R-:W-:-:S05]  /*0740*/  FFMA R0, RZ, R9, R3 ;  /* 0x00000009ff007223 */ /* 0x000fca0000000003 */
[----:B------:R-:W-:-:S13]  /*0750*/  FSETP.GT.AND P0, PT, |R0|, 1.469367938527859385e-39, PT ;  /* 0x001000000000780b */ /* 0x000fda0003f04200 */
[----:B------:R-:W-:Y:S05]  /*0760*/  @P0 BRA P1, `(.L_x_10) ;  /* 0x0000000000180947 */ /* 0x000fea0000800000 */
[----:B------:R-:W-:Y:S01]  /*0770*/  IMAD.MOV.U32 R14, RZ, RZ, R8 ;  /* 0x000000ffff0e7224 */ /* 0x000fe200078e0008 */
[----:B------:R-:W-:Y:S01]  /*0780*/  MOV R0, 0x7b0 ;  /* 0x000007b000007802 */ /* 0x000fe20000000f00 */
[----:B------:R-:W-:-:S07]  /*0790*/  IMAD.MOV.U32 R15, RZ, RZ, R9 ;  /* 0x000000ffff0f7224 */ /* 0x000fce00078e0009 */
[----:B0----5:R-:W-:Y:S05]  /*07a0*/  CALL.REL.NOINC `($__internal_0_$__cuda_sm20_div_rn_f64_full) ;  /* 0x0000000800a87944 */ /* 0x021fea0003c00000 */
[----:B------:R-:W-:Y:S01]  /*07b0*/  IMAD.MOV.U32 R2, RZ, RZ, R4 ;  /* 0x000000ffff027224 */ /* 0x000fe200078e0004 */
[----:B------:R-:W-:-:S07]  /*07c0*/  MOV R3, R5 ;  /* 0x0000000500037202 */ /* 0x000fce0000000f00 */
.L_x_10:
[----:B0-----:R-:W-:Y:S05]  /*07d0*/  BSYNC.RECONVERGENT B2 ;  /* 0x0000000000027941 */ /* 0x001fea0003800200 */
.L_x_9:
        /* <DEDUP_REMOVED lines=19> */
[----:B------:R-:W-:Y:S02]  /*0910*/  IMAD.MOV.U32 R2, RZ, RZ, R4 ;  /* 0x000000ffff027224 */ /* 0x000fe400078e0004 */
[----:B------:R-:W-:-:S07]  /*0920*/  IMAD.MOV.U32 R3, RZ, RZ, R5 ;  /* 0x000000ffff037224 */ /* 0x000fce00078e0005 */
.L_x_12:
[----:B------:R-:W-:Y:S05]  /*0930*/  BSYNC.RECONVERGENT B2 ;  /* 0x0000000000027941 */ /* 0x000fea0003800200 */
.L_x_11:
[----:B------:R-:W0:Y:S01]  /*0940*/  MUFU.RCP64H R5, R9 ;  /* 0x0000000900057308 */ /* 0x000e220000001800 */
[----:B------:R-:W-:Y:S01]  /*0950*/  MOV R4, 0x1 ;  /* 0x0000000100047802 */ /* 0x000fe20000000f00 */
[----:B------:R-:W-:Y:S01]  /*0960*/  VIADD R7, R7, UR4 ;  /* 0x0000000407077c36 */ /* 0x000fe20008000000 */
[----:B------:R-:W-:Y:S01]  /*0970*/  BSSY.RECONVERGENT B2, `(.L_x_13) ;  /* 0x0000014000027945 */ /* 0x000fe20003800200 */
[----:B-----5:R-:W-:-:S04]  /*0980*/  DADD R22, R2, R22 ;  /* 0x0000000002167229 */ /* 0x020fc80000000016 */
[----:B------:R-:W1:Y:S01]  /*0990*/  I2F.F64 R16, R7 ;  /* 0x0000000700107312 */ /* 0x000e620000201c00 */
        /* <DEDUP_REMOVED lines=16> */
[----:B------:R-:W-:Y:S05]  /*0aa0*/  CALL.REL.NOINC `($__internal_0_$__cuda_sm20_div_rn_f64_full) ;  /* 0x0000000400e87944 */ /* 0x000fea0003c00000 */
.L_x_14:
[----:B------:R-:W-:Y:S05]  /*0ab0*/  BSYNC.RECONVERGENT B2 ;  /* 0x0000000000027941 */ /* 0x000fea0003800200 */
.L_x_13:
[----:B------:R-:W-:Y:S01]  /*0ac0*/  DFMA R14, R4, R4, 1 ;  /* 0x3ff00000040e742b */ /* 0x000fe20000000004 */
[----:B------:R-:W-:Y:S01]  /*0ad0*/  IMAD.MOV.U32 R2, RZ, RZ, 0x1 ;  /* 0x00000001ff027424 */ /* 0x000fe200078e00ff */
[----:B------:R-:W-:Y:S04]  /*0ae0*/  BSSY.RECONVERGENT B2, `(.L_x_15) ;  /* 0x0000013000027945 */ /* 0x000fe80003800200 */
        /* <DEDUP_REMOVED lines=13> */
[----:B------:R-:W-:Y:S02]  /*0bc0*/  MOV R17, 0x40100000 ;  /* 0x4010000000117802 */ /* 0x000fe40000000f00 */
[----:B------:R-:W-:-:S07]  /*0bd0*/  MOV R0, 0xbf0 ;  /* 0x00000bf000007802 */ /* 0x000fce0000000f00 */
[----:B------:R-:W-:Y:S05]  /*0be0*/  CALL.REL.NOINC `($__internal_0_$__cuda_sm20_div_rn_f64_full) ;  /* 0x0000000400987944 */ /* 0x000fea0003c00000 */
[----:B------:R-:W-:Y:S02]  /*0bf0*/  IMAD.MOV.U32 R2, RZ, RZ, R4 ;  /* 0x000000ffff027224 */ /* 0x000fe400078e0004 */
[----:B------:R-:W-:-:S07]  /*0c00*/  IMAD.MOV.U32 R3, RZ, RZ, R5 ;  /* 0x000000ffff037224 */ /* 0x000fce00078e0005 */
.L_x_16:
[----:B------:R-:W-:Y:S05]  /*0c10*/  BSYNC.RECONVERGENT B2 ;  /* 0x0000000000027941 */ /* 0x000fea0003800200 */
.L_x_15:
[----:B------:R-:W0:Y:S01]  /*0c20*/  MUFU.RCP64H R5, R9 ;  /* 0x0000000900057308 */ /* 0x000e220000001800 */
[----:B------:R-:W-:Y:S01]  /*0c30*/  IMAD.MOV.U32 R4, RZ, RZ, 0x1 ;  /* 0x00000001ff047424 */ /* 0x000fe200078e00ff */
[----:B------:R-:W-:Y:S01]  /*0c40*/  BSSY.RECONVERGENT B2, `(.L_x_17) ;  /* 0x0000015000027945 */ /* 0x000fe20003800200 */
[----:B------:R-:W-:Y:S01]  /*0c50*/  VIADD R7, R7, UR4 ;  /* 0x0000000407077c36 */ /* 0x000fe20008000000 */
[----:B------:R-:W-:-:S04]  /*0c60*/  DADD R22, R22, R2 ;  /* 0x0000000016167229 */ /* 0x000fc80000000002 */
        /* <DEDUP_REMOVED lines=15> */
[----:B------:R-:W-:Y:S02]  /*0d60*/  MOV R15, R9 ;  /* 0x00000009000f7202 */ /* 0x000fe40000000f00 */
[----:B------:R-:W-:-:S07]  /*0d70*/  MOV R0, 0xd90 ;  /* 0x00000d9000007802 */ /* 0x000fce0000000f00 */
[----:B------:R-:W-:Y:S05]  /*0d80*/  CALL.REL.NOINC `($__internal_0_$__cuda_sm20_div_rn_f64_full) ;  /* 0x0000000400307944 */ /* 0x000fea0003c00000 */
.L_x_18:
[----:B------:R-:W-:Y:S05]  /*0d90*/  BSYNC.RECONVERGENT B2 ;  /* 0x0000000000027941 */ /* 0x000fea0003800200 */
.L_x_17:
        /* <DEDUP_REMOVED lines=18> */
[----:B------:R-:W-:Y:S05]  /*0ec0*/  CALL.REL.NOINC `($__internal_0_$__cuda_sm20_div_rn_f64_full) ;  /* 0x0000000000e07944 */ /* 0x000fea0003c00000 */
[----:B------:R-:W-:Y:S02]  /*0ed0*/  IMAD.MOV.U32 R2, RZ, RZ, R4 ;  /* 0x000000ffff027224 */ /* 0x000fe400078e0004 */
[----:B------:R-:W-:-:S07]  /*0ee0*/  IMAD.MOV.U32 R3, RZ, RZ, R5 ;  /* 0x000000ffff037224 */ /* 0x000fce00078e0005 */
.L_x_20:
[----:B------:R-:W-:Y:S05]  /*0ef0*/  BSYNC.RECONVERGENT B2 ;  /* 0x0000000000027941 */ /* 0x000fea0003800200 */
.L_x_19:
[----:B------:R-:W0:Y:S01]  /*0f00*/  MUFU.RCP64H R5, R9 ;  /* 0x0000000900057308 */ /* 0x000e220000001800 */
[----:B------:R-:W-:Y:S01]  /*0f10*/  MOV R4, 0x1 ;  /* 0x0000000100047802 */ /* 0x000fe20000000f00 */
[----:B------:R-:W-:Y:S01]  /*0f20*/  VIADD R7, R7, UR4 ;  /* 0x0000000407077c36 */ /* 0x000fe20008000000 */
[----:B------:R-:W-:Y:S01]  /*0f30*/  BSSY.RECONVERGENT B2, `(.L_x_21) ;  /* 0x0000014000027945 */ /* 0x000fe20003800200 */
        /* <DEDUP_REMOVED lines=19> */
.L_x_22:
[----:B------:R-:W-:Y:S05]  /*1070*/  BSYNC.RECONVERGENT B2 ;  /* 0x0000000000027941 */ /* 0x000fea0003800200 */
.L_x_21:
        /* <DEDUP_REMOVED lines=21> */
.L_x_24:
[----:B------:R-:W-:Y:S05]  /*11d0*/  BSYNC.RECONVERGENT B2 ;  /* 0x0000000000027941 */ /* 0x000fea0003800200 */
.L_x_23:
[----:B------:R-:W-:Y:S01]  /*11e0*/  VIADD R7, R7, UR4 ;  /* 0x0000000407077c36 */ /* 0x000fe20008000000 */
[----:B------:R-:W-:-:S04]  /*11f0*/  DADD R22, R22, R2 ;  /* 0x0000000016167229 */ /* 0x000fc80000000002 */
[----:B------:R-:W-:-:S13]  /*1200*/  ISETP.GE.AND P0, PT, R7, UR5, PT ;  /* 0x0000000507007c0c */ /* 0x000fda000bf06270 */
[----:B------:R-:W-:Y:S05]  /*1210*/  @!P0 BRA `(.L_x_25) ;  /* 0xfffffff400108947 */ /* 0x000fea000383ffff */
.L_x_8:
[----:B0-----:R-:W-:Y:S05]  /*1220*/  BSYNC.RECONVERGENT B1 ;  /* 0x0000000000017941 */ /* 0x001fea0003800200 */
.L_x_7:
[----:B-----5:R-:W-:Y:S01]  /*1230*/  STG.E.64 desc[UR6][R10.64], R22 ;  /* 0x000000160a007986 */ /* 0x020fe2000c101b06 */
[----:B------:R-:W-:Y:S05]  /*1240*/  EXIT ;  /* 0x000000000000794d */ /* 0x000fea0003800000 */
        .weak           $__internal_0_$__cuda_sm20_div_rn_f64_full
        .type           $__internal_0_$__cuda_sm20_div_rn_f64_full,@function
        .size           $__internal_0_$__cuda_sm20_div_rn_f64_full,(.L_x_32 - $__internal_0_$__cuda_sm20_div_rn_f64_full)
$__internal_0_$__cuda_sm20_div_rn_f64_full:
[C---:B------:R-:W-:Y:S01]  /*1250*/  FSETP.GEU.AND P0, PT, |R15|.reuse, 1.469367938527859385e-39, PT ;  /* 0x001000000f00780b */ /* 0x040fe20003f0e200 */
[----:B------:R-:W-:Y:S01]  /*1260*/  IMAD.MOV.U32 R18, RZ, RZ, 0x1 ;  /* 0x00000001ff127424 */ /* 0x000fe200078e00ff */
[----:B------:R-:W-:Y:S01]  /*1270*/  LOP3.LUT R12, R15, 0x800fffff, RZ, 0xc0, !PT ;  /* 0x800fffff0f0c7812 */ /* 0x000fe200078ec0ff */
[----:B------:R-:W-:Y:S01]  /*1280*/  BSSY.RECONVERGENT B0, `(.L_x_26) ;  /* 0x0000054000007945 */ /* 0x000fe20003800200 */
[C---:B------:R-:W-:Y:S02]  /*1290*/  FSETP.GEU.AND P3, PT, |R17|.reuse, 1.469367938527859385e-39, PT ;  /* 0x001000001100780b */ /* 0x040fe40003f6e200 */
[----:B------:R-:W-:Y:S01]  /*12a0*/  LOP3.LUT R13, R12, 0x3ff00000, RZ, 0xfc, !PT ;  /* 0x3ff000000c0d7812 */ /* 0x000fe200078efcff */
[----:B------:R-:W-:Y:S01]  /*12b0*/  IMAD.MOV.U32 R12, RZ, RZ, R14 ;  /* 0x000000ffff0c7224 */ /* 0x000fe200078e000e */
[----:B------:R-:W-:Y:S02]  /*12c0*/  LOP3.LUT R2, R17, 0x7ff00000, RZ, 0xc0, !PT ;  /* 0x7ff0000011027812 */ /* 0x000fe400078ec0ff */
[----:B------:R-:W-:-:S03]  /*12d0*/  LOP3.LUT R5, R15, 0x7ff00000, RZ, 0xc0, !PT ;  /* 0x7ff000000f057812 */ /* 0x000fc600078ec0ff */
[----:B------:R-:W-:Y:S01]  /*12e0*/  @!P0 DMUL R12, R14, 8.98846567431157953865e+307 ;  /* 0x7fe000000e0c8828 */ /* 0x000fe20000000000 */
[----:B------:R-:W-:-:S03]  /*12f0*/  ISETP.GE.U32.AND P2, PT, R2, R5, PT ;  /* 0x000000050200720c */ /* 0x000fc60003f46070 */
[----:B------:R-:W-:Y:S01]  /*1300*/  @!P3 LOP3.LUT R3, R15, 0x7ff00000, RZ, 0xc0, !PT ;  /* 0x7ff000000f03b812 */ /* 0x000fe200078ec0ff */
[----:B------:R-:W-:Y:S01]  /*1310*/  @!P3 IMAD.MOV.U32 R20, RZ, RZ, RZ ;  /* 0x000000ffff14b224 */ /* 0x000fe200078e00ff */
[----:B------:R-:W0:Y:S02]  /*1320*/  MUFU.RCP64H R19, R13 ;  /* 0x0000000d00137308 */ /* 0x000e240000001800 */
[----:B------:R-:W-:Y:S02]  /*1330*/  @!P3 ISETP.GE.U32.AND P4, PT, R2, R3, PT ;  /* 0x000000030200b20c */ /* 0x000fe40003f86070 */
[----:B------:R-:W-:Y:S02]  /*1340*/  MOV R3, 0x1ca00000 ;  /* 0x1ca0000000037802 */ /* 0x000fe40000000f00 */
[----:B------:R-:W-:Y:S02]  /*1350*/  @!P0 LOP3.LUT R5, R13, 0x7ff00000, RZ, 0xc0, !PT ;  /* 0x7ff000000d058812 */ /* 0x000fe400078ec0ff */
[----:B------:R-:W-:-:S04]  /*1360*/  @!P3 SEL R21, R3, 0x63400000, !P4 ;  /* 0x634000000315b807 */ /* 0x000fc80006000000 */
[----:B------:R-:W-:-:S04]  /*1370*/  @!P3 LOP3.LUT R4, R21, 0x80000000, R17, 0xf8, !PT ;  /* 0x800000001504b812 */ /* 0x000fc800078ef811 */
[----:B------:R-:W-:Y:S01]  /*1380*/  @!P3 LOP3.LUT R21, R4, 0x100000, RZ, 0xfc, !PT ;  /* 0x001000000415b812 */ /* 0x000fe200078efcff */
[----:B0-----:R-:W-:Y:S01]  /*1390*/  DFMA R26, R18, -R12, 1 ;  /* 0x3ff00000121a742b */ /* 0x001fe2000000080c */
[----:B------:R-:W-:-:S07]  /*13a0*/  IMAD.MOV.U32 R4, RZ, RZ, R2 ;  /* 0x000000ffff047224 */ /* 0x000fce00078e0002 */
[----:B------:R-:W-:-:S08]  /*13b0*/  DFMA R26, R26, R26, R26 ;  /* 0x0000001a1a1a722b */ /* 0x000fd0000000001a */
[----:B------:R-:W-:Y:S01]  /*13c0*/  DFMA R26, R18, R26, R18 ;  /* 0x0000001a121a722b */ /* 0x000fe20000000012 */
[----:B------:R-:W-:Y:S01]  /*13d0*/  SEL R19, R3, 0x63400000, !P2 ;  /* 0x6340000003137807 */ /* 0x000fe20005000000 */
[----:B------:R-:W-:-:S03]  /*13e0*/  IMAD.MOV.U32 R18, RZ, RZ, R16 ;  /* 0x000000ffff127224 */ /* 0x000fc600078e0010 */
[----:B------:R-:W-:-:S03]  /*13f0*/  LOP3.LUT R19, R19, 0x800fffff, R17, 0xf8, !PT ;  /* 0x800fffff13137812 */ /* 0x000fc600078ef811 */
[----:B------:R-:W-:-:S03]  /*1400*/  DFMA R28, R26, -R12, 1 ;  /* 0x3ff000001a1c742b */ /* 0x000fc6000000080c */
[----:B------:R-:W-:-:S05]  /*1410*/  @!P3 DFMA R18, R18, 2, -R20 ;  /* 0x400000001212b82b */ /* 0x000fca0000000814 */
[----:B------:R-:W-:-:S05]  /*1420*/  DFMA R28, R26, R28, R26 ;  /* 0x0000001c1a1c722b */ /* 0x000fca000000001a */
[----:B------:R-:W-:-:S03]  /*1430*/  @!P3 LOP3.LUT R4, R19, 0x7ff00000, RZ, 0xc0, !PT ;  /* 0x7ff000001304b812 */ /* 0x000fc600078ec0ff */
[----:B------:R-:W-:Y:S02]  /*1440*/  DMUL R26, R28, R18 ;  /* 0x000000121c1a7228 */ /* 0x000fe40000000000 */
[----:B------:R-:W-:-:S05]  /*1450*/  VIADD R6, R4, 0xffffffff ;  /* 0xffffffff04067836 */ /* 0x000fca0000000000 */
[----:B------:R-:W-:Y:S01]  /*1460*/  ISETP.GT.U32.AND P0, PT, R6, 0x7feffffe, PT ;  /* 0x7feffffe0600780c */ /* 0x000fe20003f04070 */
[----:B------:R-:W-:Y:S01]  /*1470*/  VIADD R6, R5, 0xffffffff ;  /* 0xffffffff05067836 */ /* 0x000fe20000000000 */
[----:B------:R-:W-:-:S04]  /*1480*/  DFMA R20, R26, -R12, R18 ;  /* 0x8000000c1a14722b */ /* 0x000fc80000000012 */
[----:B------:R-:W-:-:S04]  /*1490*/  ISETP.GT.U32.OR P0, PT, R6, 0x7feffffe, P0 ;  /* 0x7feffffe0600780c */ /* 0x000fc80000704470 */
[----:B------:R-:W-:-:S09]  /*14a0*/  DFMA R20, R28, R20, R26 ;  /* 0x000000141c14722b */ /* 0x000fd2000000001a */
[----:B------:R-:W-:Y:S05]  /*14b0*/  @P0 BRA `(.L_x_27) ;  /* 0x00000000006c0947 */ /* 0x000fea0003800000 */
[----:B------:R-:W-:-:S04]  /*14c0*/  LOP3.LUT R5, R15, 0x7ff00000, RZ, 0xc0, !PT ;  /* 0x7ff000000f057812 */ /* 0x000fc800078ec0ff */
[CC--:B------:R-:W-:Y:S02]  /*14d0*/  VIADDMNMX R4, R2.reuse, -R5.reuse, 0xb9600000, !PT ;  /* 0xb960000002047446 */ /* 0x0c0fe40007800905 */
[----:B------:R-:W-:Y:S02]  /*14e0*/  ISETP.GE.U32.AND P0, PT, R2, R5, PT ;  /* 0x000000050200720c */ /* 0x000fe40003f06070 */
[----:B------:R-:W-:Y:S01]  /*14f0*/  VIMNMX R2, PT, PT, R4, 0x46a00000, PT ;  /* 0x46a0000004027848 */ /* 0x000fe20003fe0100 */
[----:B------:R-:W-:Y:S01]  /*1500*/  IMAD.MOV.U32 R4, RZ, RZ, RZ ;  /* 0x000000ffff047224 */ /* 0x000fe200078e00ff */
[----:B------:R-:W-:-:S04]  /*1510*/  SEL R3, R3, 0x63400000, !P0 ;  /* 0x6340000003037807 */ /* 0x000fc80004000000 */
[----:B------:R-:W-:-:S05]  /*1520*/  IADD3 R2, PT, PT, -R3, R2, RZ ;  /* 0x0000000203027210 */ /* 0x000fca0007ffe1ff */
[----:B------:R-:W-:-:S06]  /*1530*/  VIADD R5, R2, 0x7fe00000 ;  /* 0x7fe0000002057836 */ /* 0x000fcc0000000000 */
[----:B------:R-:W-:-:S10]  /*1540*/  DMUL R26, R20, R4 ;  /* 0x00000004141a7228 */ /* 0x000fd40000000000 */
[----:B------:R-:W-:-:S13]  /*1550*/  FSETP.GTU.AND P0, PT, |R27|, 1.469367938527859385e-39, PT ;  /* 0x001000001b00780b */ /* 0x000fda0003f0c200 */
[----:B------:R-:W-:Y:S05]  /*1560*/  @P0 BRA `(.L_x_28) ;  /* 0x0000000000940947 */ /* 0x000fea0003800000 */
[----:B------:R-:W-:-:S06]  /*1570*/  DFMA R12, R20, -R12, R18 ;  /* 0x8000000c140c722b */ /* 0x000fcc0000000012 */
[----:B------:R-:W-:-:S04]  /*1580*/  IMAD.MOV.U32 R12, RZ, RZ, RZ ;  /* 0x000000ffff0c7224 */ /* 0x000fc800078e00ff */
[C---:B------:R-:W-:Y:S02]  /*1590*/  FSETP.NEU.AND P0, PT, R13.reuse, RZ, PT ;  /* 0x000000ff0d00720b */ /* 0x040fe40003f0d000 */
[----:B------:R-:W-:-:S04]  /*15a0*/  LOP3.LUT R15, R13, 0x80000000, R15, 0x48, !PT ;  /* 0x800000000d0f7812 */ /* 0x000fc800078e480f */
[----:B------:R-:W-:-:S07]  /*15b0*/  LOP3.LUT R13, R15, R5, RZ, 0xfc, !PT ;  /* 0x000000050f0d7212 */ /* 0x000fce00078efcff */
[----:B------:R-:W-:Y:S05]  /*15c0*/  @!P0 BRA `(.L_x_28) ;  /* 0x00000000007c8947 */ /* 0x000fea0003800000 */
[----:B------:R-:W-:Y:S01]  /*15d0*/  IMAD.MOV R5, RZ, RZ, -R2 ;  /* 0x000000ffff057224 */ /* 0x000fe200078e0a02 */
[----:B------:R-:W-:Y:S01]  /*15e0*/  DMUL.RP R12, R20, R12 ;  /* 0x0000000c140c7228 */ /* 0x000fe20000008000 */
[----:B------:R-:W-:Y:S01]  /*15f0*/  IMAD.MOV.U32 R4, RZ, RZ, RZ ;  /* 0x000000ffff047224 */ /* 0x000fe200078e00ff */
[----:B------:R-:W-:-:S05]  /*1600*/  IADD3 R3, PT, PT, -R2, -0x43300000, RZ ;  /* 0xbcd0000002037810 */ /* 0x000fca0007ffe1ff */
[----:B------:R-:W-:-:S03]  /*1610*/  DFMA R4, R26, -R4, R20 ;  /* 0x800000041a04722b */ /* 0x000fc60000000014 */
[----:B------:R-:W-:-:S07]  /*1620*/  LOP3.LUT R15, R13, R15, RZ, 0x3c, !PT ;  /* 0x0000000f0d0f7212 */ /* 0x000fce00078e3cff */
[----:B------:R-:W-:-:S04]  /*1630*/  FSETP.NEU.AND P0, PT, |R5|, R3, PT ;  /* 0x000000030500720b */ /* 0x000fc80003f0d200 */
[----:B------:R-:W-:Y:S02]  /*1640*/  FSEL R26, R12, R26, !P0 ;  /* 0x0000001a0c1a7208 */ /* 0x000fe40004000000 */
[----:B------:R-:W-:Y:S01]  /*1650*/  FSEL R27, R15, R27, !P0 ;  /* 0x0000001b0f1b7208 */ /* 0x000fe20004000000 */
[----:B------:R-:W-:Y:S06]  /*1660*/  BRA `(.L_x_28) ;  /* 0x0000000000547947 */ /* 0x000fec0003800000 */
.L_x_27:
[----:B------:R-:W-:-:S14]  /*1670*/  DSETP.NAN.AND P0, PT, R16, R16, PT ;  /* 0x000000101000722a */ /* 0x000fdc0003f08000 */
[----:B------:R-:W-:Y:S05]  /*1680*/  @P0 BRA `(.L_x_29) ;  /* 0x0000000000440947 */ /* 0x000fea0003800000 */
[----:B------:R-:W-:-:S14]  /*1690*/  DSETP.NAN.AND P0, PT, R14, R14, PT ;  /* 0x0000000e0e00722a */ /* 0x000fdc0003f08000 */
[----:B------:R-:W-:Y:S05]  /*16a0*/  @P0 BRA `(.L_x_30) ;  /* 0x0000000000300947 */ /* 0x000fea0003800000 */
[----:B------:R-:W-:Y:S01]  /*16b0*/  ISETP.NE.AND P0, PT, R4, R5, PT ;  /* 0x000000050400720c */ /* 0x000fe20003f05270 */
[----:B------:R-:W-:Y:S01]  /*16c0*/  IMAD.MOV.U32 R27, RZ, RZ, -0x80000 ;  /* 0xfff80000ff1b7424 */ /* 0x000fe200078e00ff */
[----:B------:R-:W-:-:S11]  /*16d0*/  MOV R26, 0x0 ;  /* 0x00000000001a7802 */ /* 0x000fd60000000f00 */
[----:B------:R-:W-:Y:S05]  /*16e0*/  @!P0 BRA `(.L_x_28) ;  /* 0x0000000000348947 */ /* 0x000fea0003800000 */
[----:B------:R-:W-:Y:S02]  /*16f0*/  ISETP.NE.AND P0, PT, R4, 0x7ff00000, PT ;  /* 0x7ff000000400780c */ /* 0x000fe40003f05270 */
[----:B------:R-:W-:Y:S02]  /*1700*/  LOP3.LUT R27, R17, 0x80000000, R15, 0x48, !PT ;  /* 0x80000000111b7812 */ /* 0x000fe400078e480f */
[----:B------:R-:W-:-:S13]  /*1710*/  ISETP.EQ.OR P0, PT, R5, RZ, !P0 ;  /* 0x000000ff0500720c */ /* 0x000fda0004702670 */
[----:B------:R-:W-:Y:S01]  /*1720*/  @P0 LOP3.LUT R2, R27, 0x7ff00000, RZ, 0xfc, !PT ;  /* 0x7ff000001b020812 */ /* 0x000fe200078efcff */
[----:B------:R-:W-:Y:S02]  /*1730*/  @!P0 IMAD.MOV.U32 R26, RZ, RZ, RZ ;  /* 0x000000ffff1a8224 */ /* 0x000fe400078e00ff */
[----:B------:R-:W-:Y:S02]  /*1740*/  @P0 IMAD.MOV.U32 R26, RZ, RZ, RZ ;  /* 0x000000ffff1a0224 */ /* 0x000fe400078e00ff */
[----:B------:R-:W-:Y:S01]  /*1750*/  @P0 IMAD.MOV.U32 R27, RZ, RZ, R2 ;  /* 0x000000ffff1b0224 */ /* 0x000fe200078e0002 */
[----:B------:R-:W-:Y:S06]  /*1760*/  BRA `(.L_x_28) ;  /* 0x0000000000147947 */ /* 0x000fec0003800000 */
.L_x_30:
[----:B------:R-:W-:Y:S01]  /*1770*/  LOP3.LUT R27, R15, 0x80000, RZ, 0xfc, !PT ;  /* 0x000800000f1b7812 */ /* 0x000fe200078efcff */
[----:B------:R-:W-:Y:S01]  /*1780*/  IMAD.MOV.U32 R26, RZ, RZ, R14 ;  /* 0x000000ffff1a7224 */ /* 0x000fe200078e000e */
[----:B------:R-:W-:Y:S06]  /*1790*/  BRA `(.L_x_28) ;  /* 0x0000000000087947 */ /* 0x000fec0003800000 */
.L_x_29:
[----:B------:R-:W-:Y:S02]  /*17a0*/  LOP3.LUT R27, R17, 0x80000, RZ, 0xfc, !PT ;  /* 0x00080000111b7812 */ /* 0x000fe400078efcff */
[----:B------:R-:W-:-:S07]  /*17b0*/  MOV R26, R16 ;  /* 0x00000010001a7202 */ /* 0x000fce0000000f00 */
.L_x_28:
[----:B------:R-:W-:Y:S05]  /*17c0*/  BSYNC.RECONVERGENT B0 ;  /* 0x0000000000007941 */ /* 0x000fea0003800200 */
.L_x_26:
[----:B------:R-:W-:Y:S02]  /*17d0*/  IMAD.MOV.U32 R2, RZ, RZ, R0 ;  /* 0x000000ffff027224 */ /* 0x000fe400078e0000 */
[----:B------:R-:W-:Y:S02]  /*17e0*/  IMAD.MOV.U32 R3, RZ, RZ, 0x0 ;  /* 0x00000000ff037424 */ /* 0x000fe400078e00ff */
[----:B------:R-:W-:Y:S02]  /*17f0*/  IMAD.MOV.U32 R4, RZ, RZ, R26 ;  /* 0x000000ffff047224 */ /* 0x000fe400078e001a */
[----:B------:R-:W-:Y:S01]  /*1800*/  IMAD.MOV.U32 R5, RZ, RZ, R27 ;  /* 0x000000ffff057224 */ /* 0x000fe200078e001b */
[----:B------:R-:W-:Y:S06]  /*1810*/  RET.REL.NODEC R2 `(_Z6cal_piPdifii) ;  /* 0xffffffe402f87950 */ /* 0x000fec0003c3ffff */
.L_x_31:
[----:B------:R-:W-:-:S00]  /*1820*/  BRA `(.L_x_31) ;  /* 0xfffffffc00fc7947 */ /* 0x000fc0000383ffff */
[----:B------:R-:W-:-:S00]  /*1830*/  NOP ;  /* 0x0000000000007918 */ /* 0x000fc00000000000 */
        /* <DEDUP_REMOVED lines=12> */
.L_x_32:


//--------------------- .nv.shared.reserved.0     --------------------------
	.section	.nv.shared.reserved.0,"aw",@nobits
	.weak		__nv_reservedSMEM_offset_0_alias
	.size		__nv_reservedSMEM_offset_0_alias, 0, 64
	.other		__nv_reservedSMEM_offset_0_alias,@"STO_CUDA_RESERVED_SHARED STV_DEFAULT"
__nv_reservedSMEM_offset_0_alias:
	.zero		0
	.zero		64


//--------------------- .nv.constant0._Z6cal_piPdifii --------------------------
	.section	.nv.constant0._Z6cal_piPdifii,"a",@progbits
	.sectionflags	@""
	.align	4
.nv.constant0._Z6cal_piPdifii:
	.zero		920


//--------------------- SYMBOLS --------------------------

	.type		.nv.reservedSmem.offset0,@object
	.size		.nv.reservedSmem.offset0,0x4
